	.headerflags	@"EF_CUDA_TEXMODE_UNIFIED EF_CUDA_64BIT_ADDRESS EF_CUDA_ACCELERATORS EF_CUDA_SM90 EF_CUDA_VIRTUAL_SM(EF_CUDA_SM90)"
	.elftype	@"ET_EXEC"


//--------------------- .nv.info                  --------------------------
	.section	.nv.info,"",@"SHT_CUDA_INFO"
	.align	4


	//----- nvinfo : EIATTR_REGCOUNT
	.align		4
        /*0000*/ 	.byte	0x04, 0x2f
        /*0002*/ 	.short	(.L_3 - .L_2)
	.align		4
.L_2:
        /*0004*/ 	.word	index@(triton_poi_fused__native_batch_norm_legit_no_training_convolution_relu_110)
        /*0008*/ 	.word	0x00000017


	//----- nvinfo : EIATTR_MIN_STACK_SIZE
	.align		4
.L_3:
        /*000c*/ 	.byte	0x04, 0x12
        /*000e*/ 	.short	(.L_5 - .L_4)
	.align		4
.L_4:
        /*0010*/ 	.word	index@(triton_poi_fused__native_batch_norm_legit_no_training_convolution_relu_110)
        /*0014*/ 	.word	0x00000000


	//----- nvinfo : EIATTR_FRAME_SIZE
	.align		4
.L_5:
        /*0018*/ 	.byte	0x04, 0x11
        /*001a*/ 	.short	(.L_7 - .L_6)
	.align		4
.L_6:
        /*001c*/ 	.word	index@(triton_poi_fused__native_batch_norm_legit_no_training_convolution_relu_110)
        /*0020*/ 	.word	0x00000000


	//----- nvinfo : EIATTR_MIN_STACK_SIZE
	.align		4
.L_7:
        /*0024*/ 	.byte	0x04, 0x12
        /*0026*/ 	.short	(.L_9 - .L_8)
	.align		4
.L_8:
        /*0028*/ 	.word	index@(triton_poi_fused__native_batch_norm_legit_no_training_convolution_relu_110)
        /*002c*/ 	.word	0x00000000
.L_9:


//--------------------- .nv.info.triton_poi_fused__native_batch_norm_legit_no_training_convolution_relu_110 --------------------------
	.section	.nv.info.triton_poi_fused__native_batch_norm_legit_no_training_convolution_relu_110,"",@"SHT_CUDA_INFO"
	.sectionflags	@""
	.align	4


	//----- nvinfo : EIATTR_CUDA_API_VERSION
	.align		4
        /*0000*/ 	.byte	0x04, 0x37
        /*0002*/ 	.short	(.L_11 - .L_10)
.L_10:
        /*0004*/ 	.word	0x0000007c


	//----- nvinfo : EIATTR_KPARAM_INFO
	.align		4
.L_11:
        /*0008*/ 	.byte	0x04, 0x17
        /*000a*/ 	.short	(.L_13 - .L_12)
.L_12:
        /*000c*/ 	.word	0x00000000
        /*0010*/ 	.short	0x0007
        /*0012*/ 	.short	0x0038
        /*0014*/ 	.byte	0x00, 0xf0, 0x11, 0x00


	//----- nvinfo : EIATTR_KPARAM_INFO
	.align		4
.L_13:
        /*0018*/ 	.byte	0x04, 0x17
        /*001a*/ 	.short	(.L_15 - .L_14)
.L_14:
        /*001c*/ 	.word	0x00000000
        /*0020*/ 	.short	0x0006
        /*0022*/ 	.short	0x0030
        /*0024*/ 	.byte	0x00, 0xf4, 0x21, 0x00


	//----- nvinfo : EIATTR_KPARAM_INFO
	.align		4
.L_15:
        /*0028*/ 	.byte	0x04, 0x17
        /*002a*/ 	.short	(.L_17 - .L_16)
.L_16:
        /*002c*/ 	.word	0x00000000
        /*0030*/ 	.short	0x0005
        /*0032*/ 	.short	0x0028
        /*0034*/ 	.byte	0x00, 0xf4, 0x21, 0x00


	//----- nvinfo : EIATTR_KPARAM_INFO
	.align		4
.L_17:
        /*0038*/ 	.byte	0x04, 0x17
        /*003a*/ 	.short	(.L_19 - .L_18)
.L_18:
        /*003c*/ 	.word	0x00000000
        /*0040*/ 	.short	0x0004
        /*0042*/ 	.short	0x0020
        /*0044*/ 	.byte	0x00, 0xf4, 0x21, 0x00


	//----- nvinfo : EIATTR_KPARAM_INFO
	.align		4
.L_19:
        /*0048*/ 	.byte	0x04, 0x17
        /*004a*/ 	.short	(.L_21 - .L_20)
.L_20:
        /*004c*/ 	.word	0x00000000
        /*0050*/ 	.short	0x0003
        /*0052*/ 	.short	0x0018
        /*0054*/ 	.byte	0x00, 0xf4, 0x21, 0x00


	//----- nvinfo : EIATTR_KPARAM_INFO
	.align		4
.L_21:
        /*0058*/ 	.byte	0x04, 0x17
        /*005a*/ 	.short	(.L_23 - .L_22)
.L_22:
        /*005c*/ 	.word	0x00000000
        /*0060*/ 	.short	0x0002
        /*0062*/ 	.short	0x0010
        /*0064*/ 	.byte	0x00, 0xf4, 0x21, 0x00


	//----- nvinfo : EIATTR_KPARAM_INFO
	.align		4
.L_23:
        /*0068*/ 	.byte	0x04, 0x17
        /*006a*/ 	.short	(.L_25 - .L_24)
.L_24:
        /*006c*/ 	.word	0x00000000
        /*0070*/ 	.short	0x0001
        /*0072*/ 	.short	0x0008
        /*0074*/ 	.byte	0x00, 0xf4, 0x21, 0x00


	//----- nvinfo : EIATTR_KPARAM_INFO
	.align		4
.L_25:
        /*0078*/ 	.byte	0x04, 0x17
        /*007a*/ 	.short	(.L_27 - .L_26)
.L_26:
        /*007c*/ 	.word	0x00000000
        /*0080*/ 	.short	0x0000
        /*0082*/ 	.short	0x0000
        /*0084*/ 	.byte	0x00, 0xf4, 0x21, 0x00


	//----- nvinfo : EIATTR_SPARSE_MMA_MASK
	.align		4
.L_27:
        /*0088*/ 	.byte	0x03, 0x50
        /*008a*/ 	.short	0x0000


	//----- nvinfo : EIATTR_MAXREG_COUNT
	.align		4
        /*008c*/ 	.byte	0x03, 0x1b
        /*008e*/ 	.short	0x00ff


	//----- nvinfo : EIATTR_EXIT_INSTR_OFFSETS
	.align		4
        /*0090*/ 	.byte	0x04, 0x1c
        /*0092*/ 	.short	(.L_29 - .L_28)


	//   ....[0]....
.L_28:
        /*0094*/ 	.word	0x00000370


	//   ....[1]....
        /*0098*/ 	.word	0x00000390


	//----- nvinfo : EIATTR_REQNTID
	.align		4
.L_29:
        /*009c*/ 	.byte	0x04, 0x10
        /*009e*/ 	.short	(.L_31 - .L_30)
.L_30:
        /*00a0*/ 	.word	0x00000080
        /*00a4*/ 	.word	0x00000001
        /*00a8*/ 	.word	0x00000001


	//----- nvinfo : EIATTR_CBANK_PARAM_SIZE
	.align		4
.L_31:
        /*00ac*/ 	.byte	0x03, 0x19
        /*00ae*/ 	.short	0x003c


	//----- nvinfo : EIATTR_PARAM_CBANK
	.align		4
        /*00b0*/ 	.byte	0x04, 0x0a
        /*00b2*/ 	.short	(.L_33 - .L_32)
	.align		4
.L_32:
        /*00b4*/ 	.word	index@(.nv.constant0.triton_poi_fused__native_batch_norm_legit_no_training_convolution_relu_110)
        /*00b8*/ 	.short	0x0210
        /*00ba*/ 	.short	0x003c


	//----- nvinfo : EIATTR_SW_WAR
	.align		4
.L_33:
        /*00bc*/ 	.byte	0x04, 0x36
        /*00be*/ 	.short	(.L_35 - .L_34)
.L_34:
        /*00c0*/ 	.word	0x00000008
.L_35:


//--------------------- .nv.callgraph             --------------------------
	.section	.nv.callgraph,"",@"SHT_CUDA_CALLGRAPH"
	.align	4
	.sectionentsize	8
	.align		4
        /*0000*/ 	.word	0x00000000
	.align		4
        /*0004*/ 	.word	0xffffffff
	.align		4
        /*0008*/ 	.word	0x00000000
	.align		4
        /*000c*/ 	.word	0xfffffffe
	.align		4
        /*0010*/ 	.word	0x00000000
	.align		4
        /*0014*/ 	.word	0xfffffffd
	.align		4
        /*0018*/ 	.word	0x00000000
	.align		4
        /*001c*/ 	.word	0xfffffffc


//--------------------- .nv.constant4             --------------------------
	.section	.nv.constant4,"a",@progbits
	.align	8
	.align		8
.nv.constant4:
        /*0000*/ 	.dword	_$_str
	.align		8
        /*0008*/ 	.dword	_$_str_$_2


//--------------------- .text.triton_poi_fused__native_batch_norm_legit_no_training_convolution_relu_110 --------------------------
	.section	.text.triton_poi_fused__native_batch_norm_legit_no_training_convolution_relu_110,"ax",@progbits
	.align	128
        .global         triton_poi_fused__native_batch_norm_legit_no_training_convolution_relu_110
        .type           triton_poi_fused__native_batch_norm_legit_no_training_convolution_relu_110,@function
        .size           triton_poi_fused__native_batch_norm_legit_no_training_convolution_relu_110,(.L_x_1 - triton_poi_fused__native_batch_norm_legit_no_training_convolution_relu_110)
        .other          triton_poi_fused__native_batch_norm_legit_no_training_convolution_relu_110,@"STO_CUDA_ENTRY STV_DEFAULT"
triton_poi_fused__native_batch_norm_legit_no_training_convolution_relu_110:
.text.triton_poi_fused__native_batch_norm_legit_no_training_convolution_relu_110:
[----:B------:R-:W0:Y:S01]  /*0000*/  LDC R1, c[0x0][0x28] ;  /* 0x00000a00ff017b82 */ /* 0x000e220000000800 */
[----:B------:R-:W1:Y:S07]  /*0010*/  S2R R0, SR_TID.X ;  /* 0x0000000000007919 */ /* 0x000e6e0000002100 */
[----:B------:R-:W2:Y:S01]  /*0020*/  LDC.64 R12, c[0x0][0x228] ;  /* 0x00008a00ff0c7b82 */ /* 0x000ea20000000a00 */
[----:B------:R-:W-:Y:S01]  /*0030*/  CS2R R4, SRZ ;  /* 0x0000000000047805 */ /* 0x000fe2000001ff00 */
[----:B------:R-:W-:Y:S01]  /*0040*/  ULDC.64 UR4, c[0x0][0x208] ;  /* 0x0000820000047ab9 */ /* 0x000fe20000000a00 */
[----:B------:R-:W3:Y:S05]  /*0050*/  S2R R3, SR_CTAID.X ;  /* 0x0000000000037919 */ /* 0x000eea0000002500 */
[----:B------:R-:W4:Y:S08]  /*0060*/  LDC.64 R10, c[0x0][0x218] ;  /* 0x00008600ff0a7b82 */ /* 0x000f300000000a00 */
[----:B------:R-:W5:Y:S08]  /*0070*/  LDC.64 R14, c[0x0][0x220] ;  /* 0x00008800ff0e7b82 */ /* 0x000f700000000a00 */
[----:B------:R-:W5:Y:S01]  /*0080*/  LDC.64 R16, c[0x0][0x230] ;  /* 0x00008c00ff107b82 */ /* 0x000f620000000a00 */
[----:B-1----:R-:W-:-:S07]  /*0090*/  LOP3.LUT R0, R0, 0x7f, RZ, 0xc0, !PT ;  /* 0x0000007f00007812 */ /* 0x002fce00078ec0ff */
[----:B------:R-:W1:Y:S01]  /*00a0*/  LDC.64 R6, c[0x0][0x238] ;  /* 0x00008e00ff067b82 */ /* 0x000e620000000a00 */
[----:B---3--:R-:W-:Y:S02]  /*00b0*/  SHF.R.S32.HI R2, RZ, 0x18, R3 ;  /* 0x00000018ff027819 */ /* 0x008fe40000011403 */
[----:B------:R-:W-:Y:S02]  /*00c0*/  LEA R0, R3, R0, 0x7 ;  /* 0x0000000003007211 */ /* 0x000fe400078e38ff */
[----:B------:R-:W-:Y:S02]  /*00d0*/  SGXT R3, R2, 0x1 ;  /* 0x000000010203781a */ /* 0x000fe40000000200 */
[----:B------:R-:W-:Y:S02]  /*00e0*/  ISETP.GE.AND P0, PT, R0, 0x400, PT ;  /* 0x000004000000780c */ /* 0x000fe40003f06270 */
[----:B------:R-:W-:-:S04]  /*00f0*/  LEA.HI R3, R3, R0, RZ, 0x4 ;  /* 0x0000000003037211 */ /* 0x000fc800078f20ff */
[----:B------:R-:W-:-:S04]  /*0100*/  SHF.R.S32.HI R3, RZ, 0x4, R3 ;  /* 0x00000004ff037819 */ /* 0x000fc80000011403 */
[----:B------:R-:W-:-:S04]  /*0110*/  LEA.HI R2, R3, R3, RZ, 0x4 ;  /* 0x0000000303027211 */ /* 0x000fc800078f20ff */
[----:B------:R-:W-:-:S04]  /*0120*/  LOP3.LUT R2, R2, 0xfffffff0, RZ, 0xc0, !PT ;  /* 0xfffffff002027812 */ /* 0x000fc800078ec0ff */
[----:B------:R-:W-:Y:S02]  /*0130*/  IADD3 R19, R3, -R2, RZ ;  /* 0x8000000203137210 */ /* 0x000fe40007ffe0ff */
[----:B------:R-:W3:Y:S03]  /*0140*/  LDC.64 R2, c[0x0][0x210] ;  /* 0x00008400ff027b82 */ /* 0x000ee60000000a00 */
[----:B--2---:R-:W-:-:S05]  /*0150*/  IMAD.WIDE R12, R19, 0x4, R12 ;  /* 0x00000004130c7825 */ /* 0x004fca00078e020c */
[----:B------:R5:W2:Y:S01]  /*0160*/  @!P0 LDG.E.EL R4, desc[UR4][R12.64] ;  /* 0x000000040c048981 */ /* 0x000aa2000c2e1900 */
[----:B------:R-:W-:Y:S01]  /*0170*/  CS2R R8, SRZ ;  /* 0x0000000000087805 */ /* 0x000fe2000001ff00 */
[----:B----4-:R-:W-:-:S05]  /*0180*/  IMAD.WIDE R10, R19, 0x4, R10 ;  /* 0x00000004130a7825 */ /* 0x010fca00078e020a */
[----:B------:R4:W2:Y:S01]  /*0190*/  @!P0 LDG.E.EL R8, desc[UR4][R10.64] ;  /* 0x000000040a088981 */ /* 0x0008a2000c2e1900 */
[----:B-----5:R-:W-:-:S04]  /*01a0*/  IMAD.WIDE R12, R19, 0x4, R14 ;  /* 0x00000004130c7825 */ /* 0x020fc800078e020e */
[----:B---3--:R-:W-:Y:S01]  /*01b0*/  IMAD.WIDE R2, R0, 0x4, R2 ;  /* 0x0000000400027825 */ /* 0x008fe200078e0202 */
[----:B------:R-:W3:Y:S04]  /*01c0*/  @!P0 LDG.E.EL R9, desc[UR4][R12.64] ;  /* 0x000000040c098981 */ /* 0x000ee8000c2e1900 */
[----:B------:R-:W5:Y:S01]  /*01d0*/  @!P0 LDG.E R5, desc[UR4][R2.64] ;  /* 0x0000000402058981 */ /* 0x000f62000c1e1900 */
[----:B0-----:R-:W-:-:S04]  /*01e0*/  IMAD.WIDE R14, R19, 0x4, R16 ;  /* 0x00000004130e7825 */ /* 0x001fc800078e0210 */
[----:B-1----:R-:W-:Y:S01]  /*01f0*/  IMAD.WIDE R16, R19, 0x4, R6 ;  /* 0x0000000413107825 */ /* 0x002fe200078e0206 */
[----:B------:R-:W-:Y:S01]  /*0200*/  CS2R R18, SRZ ;  /* 0x0000000000127805 */ /* 0x000fe2000001ff00 */
[----:B----4-:R-:W-:Y:S01]  /*0210*/  HFMA2.MMA R11, -RZ, RZ, 1.625, 0 ;  /* 0x3e800000ff0b7435 */ /* 0x010fe200000001ff */
[----:B------:R-:W0:Y:S04]  /*0220*/  LDC.64 R6, c[0x0][0x240] ;  /* 0x00009000ff067b82 */ /* 0x000e280000000a00 */
[----:B------:R-:W4:Y:S04]  /*0230*/  @!P0 LDG.E.EL R18, desc[UR4][R14.64] ;  /* 0x000000040e128981 */ /* 0x000f28000c2e1900 */
[----:B------:R-:W4:Y:S01]  /*0240*/  @!P0 LDG.E.EL R19, desc[UR4][R16.64] ;  /* 0x0000000410138981 */ /* 0x000f22000c2e1900 */
[----:B0-----:R-:W-:-:S04]  /*0250*/  IMAD.WIDE R6, R0, 0x4, R6 ;  /* 0x0000000400067825 */ /* 0x001fc800078e0206 */
[----:B--2---:R-:W-:-:S04]  /*0260*/  FADD R4, R4, 9.9999997473787516356e-06 ;  /* 0x3727c5ac04047421 */ /* 0x004fc80000000000 */
[----:B------:R-:W0:Y:S02]  /*0270*/  MUFU.SQRT R20, R4 ;  /* 0x0000000400147308 */ /* 0x000e240000002000 */
[C---:B0-----:R-:W-:Y:S02]  /*0280*/  FSETP.GT.AND P1, PT, R20.reuse, 8.50705917302346158658e+37, PT ;  /* 0x7e8000001400780b */ /* 0x041fe40003f24000 */
[----:B------:R-:W-:-:S11]  /*0290*/  FSETP.GEU.AND P2, PT, R20, 1.175494350822287508e-38, PT ;  /* 0x008000001400780b */ /* 0x000fd60003f4e000 */
[----:B------:R-:W-:-:S04]  /*02a0*/  @P1 FMUL R20, R20, 0.25 ;  /* 0x3e80000014141820 */ /* 0x000fc80000400000 */
[----:B------:R-:W-:-:S06]  /*02b0*/  @!P2 FMUL R20, R20, 16777216 ;  /* 0x4b8000001414a820 */ /* 0x000fcc0000400000 */
[----:B------:R-:W0:Y:S01]  /*02c0*/  MUFU.RCP R20, R20 ;  /* 0x0000001400147308 */ /* 0x000e220000001000 */
[----:B------:R-:W-:Y:S01]  /*02d0*/  FSEL R11, R11, 1, P1 ;  /* 0x3f8000000b0b7808 */ /* 0x000fe20000800000 */
[----:B-----5:R-:W-:-:S04]  /*02e0*/  FADD R5, R8, R5 ;  /* 0x0000000508057221 */ /* 0x020fc80000000000 */
[----:B------:R-:W-:Y:S01]  /*02f0*/  @!P2 FMUL R11, R11, 16777216 ;  /* 0x4b8000000b0ba820 */ /* 0x000fe20000400000 */
[----:B---3--:R-:W-:-:S03]  /*0300*/  FADD R9, R5, -R9 ;  /* 0x8000000905097221 */ /* 0x008fc60000000000 */
[----:B0-----:R-:W-:-:S04]  /*0310*/  FMUL R4, R20, R11 ;  /* 0x0000000b14047220 */ /* 0x001fc80000400000 */
[----:B------:R-:W-:-:S04]  /*0320*/  FMUL R4, R9, R4 ;  /* 0x0000000409047220 */ /* 0x000fc80000400000 */
[----:B----4-:R-:W-:Y:S01]  /*0330*/  FFMA R4, R4, R18, R19 ;  /* 0x0000001204047223 */ /* 0x010fe20000000013 */
[----:B------:R0:W-:Y:S04]  /*0340*/  @!P0 STG.E desc[UR4][R2.64], R5 ;  /* 0x0000000502008986 */ /* 0x0001e8000c101904 */
[----:B------:R-:W-:-:S04]  /*0350*/  FSETP.GEU.AND P1, PT, R4, RZ, PT ;  /* 0x000000ff0400720b */ /* 0x000fc80003f2e000 */
[----:B------:R-:W-:Y:S01]  /*0360*/  FSEL R9, R4, RZ, P1 ;  /* 0x000000ff04097208 */ /* 0x000fe20000800000 */
[----:B0-----:R-:W-:Y:S08]  /*0370*/  @P0 EXIT ;  /* 0x000000000000094d */ /* 0x001ff00003800000 */
[----:B------:R-:W-:Y:S01]  /*0380*/  STG.E desc[UR4][R6.64], R9 ;  /* 0x0000000906007986 */ /* 0x000fe2000c101904 */
[----:B------:R-:W-:Y:S05]  /*0390*/  EXIT ;  /* 0x000000000000794d */ /* 0x000fea0003800000 */
.L_x_0:
[----:B------:R-:W-:-:S00]  /*03a0*/  BRA `(.L_x_0) ;  /* 0xfffffffc00fc7947 */ /* 0x000fc0000383ffff */
[----:B------:R-:W-:-:S00]  /*03b0*/  NOP ;  /* 0x0000000000007918 */ /* 0x000fc00000000000 */
        /* <DEDUP_REMOVED lines=12> */
.L_x_1:


//--------------------- .nv.global.init           --------------------------
	.section	.nv.global.init,"aw",@progbits
.nv.global.init:
	.type		_$_str,@object
	.size		_$_str,(_$_str_$_2 - _$_str)
_$_str:
        /*0000*/ 	.byte	0x5f, 0x5f, 0x43, 0x55, 0x44, 0x41, 0x5f, 0x46, 0x54, 0x5a, 0x00
	.type		_$_str_$_2,@object
	.size		_$_str_$_2,(.L_1 - _$_str_$_2)
_$_str_$_2:
        /*000b*/ 	.byte	0x5f, 0x5f, 0x43, 0x55, 0x44, 0x41, 0x5f, 0x50, 0x52, 0x45, 0x43, 0x5f, 0x53, 0x51, 0x52, 0x54
        /*001b*/ 	.byte	0x00
.L_1:


//--------------------- .nv.constant0.triton_poi_fused__native_batch_norm_legit_no_training_convolution_relu_110 --------------------------
	.section	.nv.constant0.triton_poi_fused__native_batch_norm_legit_no_training_convolution_relu_110,"a",@progbits
	.sectionflags	@""
	.align	4
.nv.constant0.triton_poi_fused__native_batch_norm_legit_no_training_convolution_relu_110:
	.zero		588
